//
// Generated by NVIDIA NVVM Compiler
//
// Compiler Build ID: CL-36424714
// Cuda compilation tools, release 13.0, V13.0.88
// Based on NVVM 20.0.0
//

.version 9.0
.target sm_100
.address_size 64

	// .globl	_Z10mysgemm_v2iiifPfS_fS_
// _ZZ10mysgemm_v2iiifPfS_fS_E2As has been demoted
// _ZZ10mysgemm_v2iiifPfS_fS_E2Bs has been demoted

.visible .entry _Z10mysgemm_v2iiifPfS_fS_(
	.param .u32 _Z10mysgemm_v2iiifPfS_fS__param_0,
	.param .u32 _Z10mysgemm_v2iiifPfS_fS__param_1,
	.param .u32 _Z10mysgemm_v2iiifPfS_fS__param_2,
	.param .f32 _Z10mysgemm_v2iiifPfS_fS__param_3,
	.param .u64 .ptr .align 1 _Z10mysgemm_v2iiifPfS_fS__param_4,
	.param .u64 .ptr .align 1 _Z10mysgemm_v2iiifPfS_fS__param_5,
	.param .f32 _Z10mysgemm_v2iiifPfS_fS__param_6,
	.param .u64 .ptr .align 1 _Z10mysgemm_v2iiifPfS_fS__param_7
)
{
	.reg .pred 	%p<3>;
	.reg .b32 	%r<27>;
	.reg .b32 	%f<110>;
	.reg .b64 	%rd<27>;
	// demoted variable
	.shared .align 4 .b8 _ZZ10mysgemm_v2iiifPfS_fS_E2As[4096];
	// demoted variable
	.shared .align 4 .b8 _ZZ10mysgemm_v2iiifPfS_fS_E2Bs[4096];
	ld.param.u32 	%r11, [_Z10mysgemm_v2iiifPfS_fS__param_1];
	ld.param.u32 	%r12, [_Z10mysgemm_v2iiifPfS_fS__param_2];
	ld.param.f32 	%f4, [_Z10mysgemm_v2iiifPfS_fS__param_3];
	ld.param.u64 	%rd8, [_Z10mysgemm_v2iiifPfS_fS__param_4];
	ld.param.u64 	%rd9, [_Z10mysgemm_v2iiifPfS_fS__param_5];
	ld.param.f32 	%f5, [_Z10mysgemm_v2iiifPfS_fS__param_6];
	ld.param.u64 	%rd10, [_Z10mysgemm_v2iiifPfS_fS__param_7];
	mov.u32 	%r13, %ctaid.x;
	mov.u32 	%r14, %ctaid.y;
	mov.u32 	%r1, %tid.x;
	mov.u32 	%r2, %tid.y;
	shl.b32 	%r3, %r14, 5;
	shl.b32 	%r4, %r13, 5;
	setp.lt.s32 	%p1, %r12, 1;
	mov.f32 	%f109, 0f00000000;
	@%p1 bra 	$L__BB0_3;
	mul.lo.s32 	%r16, %r12, %r3;
	mad.lo.s32 	%r17, %r12, %r2, %r1;
	shl.b32 	%r18, %r2, 7;
	mov.u32 	%r19, _ZZ10mysgemm_v2iiifPfS_fS_E2As;
	add.s32 	%r5, %r19, %r18;
	shl.b32 	%r20, %r1, 2;
	add.s32 	%r6, %r5, %r20;
	mad.lo.s32 	%r21, %r11, %r2, %r1;
	mov.u32 	%r22, _ZZ10mysgemm_v2iiifPfS_fS_E2Bs;
	add.s32 	%r8, %r22, %r20;
	add.s32 	%r7, %r8, %r18;
	shl.b32 	%r23, %r11, 5;
	mul.wide.s32 	%rd11, %r16, 4;
	mul.wide.u32 	%rd12, %r17, 4;
	add.s64 	%rd13, %rd11, %rd12;
	cvta.to.global.u64 	%rd14, %rd8;
	add.s64 	%rd26, %rd14, %rd13;
	mul.wide.s32 	%rd15, %r21, 4;
	mul.wide.u32 	%rd16, %r4, 4;
	add.s64 	%rd17, %rd15, %rd16;
	cvta.to.global.u64 	%rd18, %rd9;
	add.s64 	%rd25, %rd18, %rd17;
	mul.wide.s32 	%rd3, %r23, 4;
	mov.f32 	%f109, 0f00000000;
	mov.b32 	%r26, 0;
$L__BB0_2:
	ld.global.f32 	%f8, [%rd26];
	st.shared.f32 	[%r6], %f8;
	ld.global.f32 	%f9, [%rd25];
	st.shared.f32 	[%r7], %f9;
	bar.sync 	0;
	ld.shared.f32 	%f10, [%r5];
	ld.shared.f32 	%f11, [%r8];
	fma.rn.f32 	%f12, %f10, %f11, %f109;
	ld.shared.f32 	%f13, [%r5+4];
	ld.shared.f32 	%f14, [%r8+128];
	fma.rn.f32 	%f15, %f13, %f14, %f12;
	ld.shared.f32 	%f16, [%r5+8];
	ld.shared.f32 	%f17, [%r8+256];
	fma.rn.f32 	%f18, %f16, %f17, %f15;
	ld.shared.f32 	%f19, [%r5+12];
	ld.shared.f32 	%f20, [%r8+384];
	fma.rn.f32 	%f21, %f19, %f20, %f18;
	ld.shared.f32 	%f22, [%r5+16];
	ld.shared.f32 	%f23, [%r8+512];
	fma.rn.f32 	%f24, %f22, %f23, %f21;
	ld.shared.f32 	%f25, [%r5+20];
	ld.shared.f32 	%f26, [%r8+640];
	fma.rn.f32 	%f27, %f25, %f26, %f24;
	ld.shared.f32 	%f28, [%r5+24];
	ld.shared.f32 	%f29, [%r8+768];
	fma.rn.f32 	%f30, %f28, %f29, %f27;
	ld.shared.f32 	%f31, [%r5+28];
	ld.shared.f32 	%f32, [%r8+896];
	fma.rn.f32 	%f33, %f31, %f32, %f30;
	ld.shared.f32 	%f34, [%r5+32];
	ld.shared.f32 	%f35, [%r8+1024];
	fma.rn.f32 	%f36, %f34, %f35, %f33;
	ld.shared.f32 	%f37, [%r5+36];
	ld.shared.f32 	%f38, [%r8+1152];
	fma.rn.f32 	%f39, %f37, %f38, %f36;
	ld.shared.f32 	%f40, [%r5+40];
	ld.shared.f32 	%f41, [%r8+1280];
	fma.rn.f32 	%f42, %f40, %f41, %f39;
	ld.shared.f32 	%f43, [%r5+44];
	ld.shared.f32 	%f44, [%r8+1408];
	fma.rn.f32 	%f45, %f43, %f44, %f42;
	ld.shared.f32 	%f46, [%r5+48];
	ld.shared.f32 	%f47, [%r8+1536];
	fma.rn.f32 	%f48, %f46, %f47, %f45;
	ld.shared.f32 	%f49, [%r5+52];
	ld.shared.f32 	%f50, [%r8+1664];
	fma.rn.f32 	%f51, %f49, %f50, %f48;
	ld.shared.f32 	%f52, [%r5+56];
	ld.shared.f32 	%f53, [%r8+1792];
	fma.rn.f32 	%f54, %f52, %f53, %f51;
	ld.shared.f32 	%f55, [%r5+60];
	ld.shared.f32 	%f56, [%r8+1920];
	fma.rn.f32 	%f57, %f55, %f56, %f54;
	ld.shared.f32 	%f58, [%r5+64];
	ld.shared.f32 	%f59, [%r8+2048];
	fma.rn.f32 	%f60, %f58, %f59, %f57;
	ld.shared.f32 	%f61, [%r5+68];
	ld.shared.f32 	%f62, [%r8+2176];
	fma.rn.f32 	%f63, %f61, %f62, %f60;
	ld.shared.f32 	%f64, [%r5+72];
	ld.shared.f32 	%f65, [%r8+2304];
	fma.rn.f32 	%f66, %f64, %f65, %f63;
	ld.shared.f32 	%f67, [%r5+76];
	ld.shared.f32 	%f68, [%r8+2432];
	fma.rn.f32 	%f69, %f67, %f68, %f66;
	ld.shared.f32 	%f70, [%r5+80];
	ld.shared.f32 	%f71, [%r8+2560];
	fma.rn.f32 	%f72, %f70, %f71, %f69;
	ld.shared.f32 	%f73, [%r5+84];
	ld.shared.f32 	%f74, [%r8+2688];
	fma.rn.f32 	%f75, %f73, %f74, %f72;
	ld.shared.f32 	%f76, [%r5+88];
	ld.shared.f32 	%f77, [%r8+2816];
	fma.rn.f32 	%f78, %f76, %f77, %f75;
	ld.shared.f32 	%f79, [%r5+92];
	ld.shared.f32 	%f80, [%r8+2944];
	fma.rn.f32 	%f81, %f79, %f80, %f78;
	ld.shared.f32 	%f82, [%r5+96];
	ld.shared.f32 	%f83, [%r8+3072];
	fma.rn.f32 	%f84, %f82, %f83, %f81;
	ld.shared.f32 	%f85, [%r5+100];
	ld.shared.f32 	%f86, [%r8+3200];
	fma.rn.f32 	%f87, %f85, %f86, %f84;
	ld.shared.f32 	%f88, [%r5+104];
	ld.shared.f32 	%f89, [%r8+3328];
	fma.rn.f32 	%f90, %f88, %f89, %f87;
	ld.shared.f32 	%f91, [%r5+108];
	ld.shared.f32 	%f92, [%r8+3456];
	fma.rn.f32 	%f93, %f91, %f92, %f90;
	ld.shared.f32 	%f94, [%r5+112];
	ld.shared.f32 	%f95, [%r8+3584];
	fma.rn.f32 	%f96, %f94, %f95, %f93;
	ld.shared.f32 	%f97, [%r5+116];
	ld.shared.f32 	%f98, [%r8+3712];
	fma.rn.f32 	%f99, %f97, %f98, %f96;
	ld.shared.f32 	%f100, [%r5+120];
	ld.shared.f32 	%f101, [%r8+3840];
	fma.rn.f32 	%f102, %f100, %f101, %f99;
	ld.shared.f32 	%f103, [%r5+124];
	ld.shared.f32 	%f104, [%r8+3968];
	fma.rn.f32 	%f109, %f103, %f104, %f102;
	bar.sync 	0;
	add.s32 	%r26, %r26, 32;
	add.s64 	%rd26, %rd26, 128;
	add.s64 	%rd25, %rd25, %rd3;
	setp.lt.s32 	%p2, %r26, %r12;
	@%p2 bra 	$L__BB0_2;
$L__BB0_3:
	mad.lo.s32 	%r24, %r11, %r3, %r4;
	cvt.s64.s32 	%rd19, %r24;
	cvta.to.global.u64 	%rd20, %rd10;
	mad.lo.s32 	%r25, %r11, %r2, %r1;
	cvt.s64.s32 	%rd21, %r25;
	add.s64 	%rd22, %rd19, %rd21;
	shl.b64 	%rd23, %rd22, 2;
	add.s64 	%rd24, %rd20, %rd23;
	ld.global.f32 	%f105, [%rd24];
	mul.f32 	%f106, %f5, %f105;
	fma.rn.f32 	%f107, %f4, %f109, %f106;
	st.global.f32 	[%rd24], %f107;
	ret;

}


// ===== COMPILED SASS (sm_100) =====

	.target	sm_100

	.elftype	@"ET_EXEC"


//--------------------- .note.nv.tkinfo           --------------------------
	.section	.note.nv.tkinfo,"",@"SHT_NOTE"
	.sectionflags	@"SHF_NOTE_NV_TKINFO"
	.tkinfo
        /*0018*/ 	.word	0x00000002
        /*0030*/ 	.string	""
        /*0030*/ 	.string	"ptxas"
        /*0030*/ 	.string	"Cuda compilation tools, release 13.0, V13.0.88"
        /*0030*/ 	.string	"Build cuda_13.0.r13.0/compiler.36424714_0"
        /*0030*/ 	.string	"-arch sm_100 -m 64 "



//--------------------- .note.nv.cuinfo           --------------------------
	.section	.note.nv.cuinfo,"",@"SHT_NOTE"
	.sectionflags	@"SHF_NOTE_NV_CUINFO"
        /*0018*/ 	.short	0x0002
        /*001a*/ 	.short	0x0064
        /*001c*/ 	.short	0x0082
	.zero		2


//--------------------- .nv.info                  --------------------------
	.section	.nv.info,"",@"SHT_CUDA_INFO"
	.align	4


	//----- nvinfo : EIATTR_REGCOUNT
	.align		4
        /*0000*/ 	.byte	0x04, 0x2f
        /*0002*/ 	.short	(.L_1 - .L_0)
	.align		4
.L_0:
        /*0004*/ 	.word	index@(_Z10mysgemm_v2iiifPfS_fS_)
        /*0008*/ 	.word	0x0000001e


	//----- nvinfo : EIATTR_FRAME_SIZE
	.align		4
.L_1:
        /*000c*/ 	.byte	0x04, 0x11
        /*000e*/ 	.short	(.L_3 - .L_2)
	.align		4
.L_2:
        /*0010*/ 	.word	index@(_Z10mysgemm_v2iiifPfS_fS_)
        /*0014*/ 	.word	0x00000000


	//----- nvinfo : EIATTR_MIN_STACK_SIZE
	.align		4
.L_3:
        /*0018*/ 	.byte	0x04, 0x12
        /*001a*/ 	.short	(.L_5 - .L_4)
	.align		4
.L_4:
        /*001c*/ 	.word	index@(_Z10mysgemm_v2iiifPfS_fS_)
        /*0020*/ 	.word	0x00000000
.L_5:


//--------------------- .nv.compat                --------------------------
	.section	.nv.compat,"",@"SHT_CUDA_COMPAT_INFO"
	.align	4
        /*0000*/ 	.byte	0x02, 0x09, 0x00, 0x00, 0x02, 0x02, 0x01, 0x00, 0x02, 0x05, 0x05, 0x00, 0x03, 0x07, 0x01, 0x01
        /*0010*/ 	.byte	0x02, 0x03, 0x00, 0x00, 0x02, 0x06, 0x01, 0x00, 0x04, 0x0b, 0x08, 0x00, 0x09, 0x00, 0x00, 0x00
        /*0020*/ 	.byte	0x00, 0x00, 0x00, 0x00


//--------------------- .nv.info._Z10mysgemm_v2iiifPfS_fS_ --------------------------
	.section	.nv.info._Z10mysgemm_v2iiifPfS_fS_,"",@"SHT_CUDA_INFO"
	.sectionflags	@""
	.align	4


	//----- nvinfo : EIATTR_CUDA_API_VERSION
	.align		4
        /*0000*/ 	.byte	0x04, 0x37
        /*0002*/ 	.short	(.L_7 - .L_6)
.L_6:
        /*0004*/ 	.word	0x00000082


	//----- nvinfo : EIATTR_KPARAM_INFO
	.align		4
.L_7:
        /*0008*/ 	.byte	0x04, 0x17
        /*000a*/ 	.short	(.L_9 - .L_8)
.L_8:
        /*000c*/ 	.word	0x00000000
        /*0010*/ 	.short	0x0007
        /*0012*/ 	.short	0x0028
        /*0014*/ 	.byte	0x00, 0xf5, 0x21, 0x00


	//----- nvinfo : EIATTR_KPARAM_INFO
	.align		4
.L_9:
        /*0018*/ 	.byte	0x04, 0x17
        /*001a*/ 	.short	(.L_11 - .L_10)
.L_10:
        /*001c*/ 	.word	0x00000000
        /*0020*/ 	.short	0x0006
        /*0022*/ 	.short	0x0020
        /*0024*/ 	.byte	0x00, 0xf0, 0x11, 0x00


	//----- nvinfo : EIATTR_KPARAM_INFO
	.align		4
.L_11:
        /*0028*/ 	.byte	0x04, 0x17
        /*002a*/ 	.short	(.L_13 - .L_12)
.L_12:
        /*002c*/ 	.word	0x00000000
        /*0030*/ 	.short	0x0005
        /*0032*/ 	.short	0x0018
        /*0034*/ 	.byte	0x00, 0xf5, 0x21, 0x00


	//----- nvinfo : EIATTR_KPARAM_INFO
	.align		4
.L_13:
        /*0038*/ 	.byte	0x04, 0x17
        /*003a*/ 	.short	(.L_15 - .L_14)
.L_14:
        /*003c*/ 	.word	0x00000000
        /*0040*/ 	.short	0x0004
        /*0042*/ 	.short	0x0010
        /*0044*/ 	.byte	0x00, 0xf5, 0x21, 0x00


	//----- nvinfo : EIATTR_KPARAM_INFO
	.align		4
.L_15:
        /*0048*/ 	.byte	0x04, 0x17
        /*004a*/ 	.short	(.L_17 - .L_16)
.L_16:
        /*004c*/ 	.word	0x00000000
        /*0050*/ 	.short	0x0003
        /*0052*/ 	.short	0x000c
        /*0054*/ 	.byte	0x00, 0xf0, 0x11, 0x00


	//----- nvinfo : EIATTR_KPARAM_INFO
	.align		4
.L_17:
        /*0058*/ 	.byte	0x04, 0x17
        /*005a*/ 	.short	(.L_19 - .L_18)
.L_18:
        /*005c*/ 	.word	0x00000000
        /*0060*/ 	.short	0x0002
        /*0062*/ 	.short	0x0008
        /*0064*/ 	.byte	0x00, 0xf0, 0x11, 0x00


	//----- nvinfo : EIATTR_KPARAM_INFO
	.align		4
.L_19:
        /*0068*/ 	.byte	0x04, 0x17
        /*006a*/ 	.short	(.L_21 - .L_20)
.L_20:
        /*006c*/ 	.word	0x00000000
        /*0070*/ 	.short	0x0001
        /*0072*/ 	.short	0x0004
        /*0074*/ 	.byte	0x00, 0xf0, 0x11, 0x00


	//----- nvinfo : EIATTR_KPARAM_INFO
	.align		4
.L_21:
        /*0078*/ 	.byte	0x04, 0x17
        /*007a*/ 	.short	(.L_23 - .L_22)
.L_22:
        /*007c*/ 	.word	0x00000000
        /*0080*/ 	.short	0x0000
        /*0082*/ 	.short	0x0000
        /*0084*/ 	.byte	0x00, 0xf0, 0x11, 0x00


	//----- nvinfo : EIATTR_SPARSE_MMA_MASK
	.align		4
.L_23:
        /*0088*/ 	.byte	0x03, 0x50
        /*008a*/ 	.short	0x0000


	//----- nvinfo : EIATTR_MAXREG_COUNT
	.align		4
        /*008c*/ 	.byte	0x03, 0x1b
        /*008e*/ 	.short	0x00ff


	//----- nvinfo : EIATTR_NUM_BARRIERS
	.align		4
        /*0090*/ 	.byte	0x02, 0x4c
        /*0092*/ 	.byte	0x01
	.zero		1


	//----- nvinfo : EIATTR_MERCURY_ISA_VERSION
	.align		4
        /*0094*/ 	.byte	0x03, 0x5f
        /*0096*/ 	.short	0x0101


	//----- nvinfo : EIATTR_VRC_CTA_INIT_COUNT
	.align		4
        /*0098*/ 	.byte	0x02, 0x4a
	.zero		1
	.zero		1


	//----- nvinfo : EIATTR_EXIT_INSTR_OFFSETS
	.align		4
        /*009c*/ 	.byte	0x04, 0x1c
        /*009e*/ 	.short	(.L_25 - .L_24)


	//   ....[0]....
.L_24:
        /*00a0*/ 	.word	0x00000880


	//----- nvinfo : EIATTR_CBANK_PARAM_SIZE
	.align		4
.L_25:
        /*00a4*/ 	.byte	0x03, 0x19
        /*00a6*/ 	.short	0x0030


	//----- nvinfo : EIATTR_PARAM_CBANK
	.align		4
        /*00a8*/ 	.byte	0x04, 0x0a
        /*00aa*/ 	.short	(.L_27 - .L_26)
	.align		4
.L_26:
        /*00ac*/ 	.word	index@(.nv.constant0._Z10mysgemm_v2iiifPfS_fS_)
        /*00b0*/ 	.short	0x0380
        /*00b2*/ 	.short	0x0030


	//----- nvinfo : EIATTR_SW_WAR
	.align		4
.L_27:
        /*00b4*/ 	.byte	0x04, 0x36
        /*00b6*/ 	.short	(.L_29 - .L_28)
.L_28:
        /*00b8*/ 	.word	0x00000008
.L_29:


//--------------------- .nv.callgraph             --------------------------
	.section	.nv.callgraph,"",@"SHT_CUDA_CALLGRAPH"
	.align	4
	.sectionentsize	8
	.align		4
        /*0000*/ 	.word	0x00000000
	.align		4
        /*0004*/ 	.word	0xffffffff
	.align		4
        /*0008*/ 	.word	0x00000000
	.align		4
        /*000c*/ 	.word	0xfffffffe
	.align		4
        /*0010*/ 	.word	0x00000000
	.align		4
        /*0014*/ 	.word	0xfffffffd
	.align		4
        /*0018*/ 	.word	0x00000000
	.align		4
        /*001c*/ 	.word	0xfffffffc


//--------------------- .text._Z10mysgemm_v2iiifPfS_fS_ --------------------------
	.section	.text._Z10mysgemm_v2iiifPfS_fS_,"ax",@progbits
	.align	128
        .global         _Z10mysgemm_v2iiifPfS_fS_
        .type           _Z10mysgemm_v2iiifPfS_fS_,@function
        .size           _Z10mysgemm_v2iiifPfS_fS_,(.L_x_3 - _Z10mysgemm_v2iiifPfS_fS_)
        .other          _Z10mysgemm_v2iiifPfS_fS_,@"STO_CUDA_ENTRY STV_DEFAULT"
_Z10mysgemm_v2iiifPfS_fS_:
.text._Z10mysgemm_v2iiifPfS_fS_:
[----:B------:R-:W-:Y:S08]  /*0000*/  LDC R1, c[0x0][0x37c] ;  /* 0x0000df00ff017b82 */ /* 0x000ff00000000800 */
[----:B------:R-:W0:Y:S01]  /*0010*/  LDC R0, c[0x0][0x388] ;  /* 0x0000e200ff007b82 */ /* 0x000e220000000800 */
[----:B------:R-:W1:Y:S01]  /*0020*/  S2R R18, SR_CTAID.X ;  /* 0x0000000000127919 */ /* 0x000e620000002500 */
[----:B------:R-:W2:Y:S01]  /*0030*/  LDCU.64 UR8, c[0x0][0x358] ;  /* 0x00006b00ff0877ac */ /* 0x000ea20008000a00 */
[----:B------:R-:W-:Y:S01]  /*0040*/  HFMA2 R11, -RZ, RZ, 0, 0 ;  /* 0x00000000ff0b7431 */ /* 0x000fe200000001ff */
[----:B------:R-:W3:Y:S04]  /*0050*/  S2R R2, SR_TID.X ;  /* 0x0000000000027919 */ /* 0x000ee80000002100 */
[----:B------:R-:W4:Y:S01]  /*0060*/  S2UR UR5, SR_CTAID.Y ;  /* 0x00000000000579c3 */ /* 0x000f220000002600 */
[----:B------:R-:W0:Y:S02]  /*0070*/  S2R R3, SR_TID.Y ;  /* 0x0000000000037919 */ /* 0x000e240000002200 */
[----:B0-----:R-:W-:Y:S01]  /*0080*/  ISETP.GE.AND P0, PT, R0, 0x1, PT ;  /* 0x000000010000780c */ /* 0x001fe20003f06270 */
[----:B----4-:R-:W-:Y:S01]  /*0090*/  USHF.L.U32 UR5, UR5, 0x5, URZ ;  /* 0x0000000505057899 */ /* 0x010fe200080006ff */
[----:B-1----:R-:W-:-:S11]  /*00a0*/  SHF.L.U32 R18, R18, 0x5, RZ ;  /* 0x0000000512127819 */ /* 0x002fd600000006ff */
[----:B--23--:R-:W-:Y:S05]  /*00b0*/  @!P0 BRA `(.L_x_0) ;  /* 0x0000000400b48947 */ /* 0x00cfea0003800000 */
[----:B------:R-:W0:Y:S01]  /*00c0*/  LDC R8, c[0x0][0x384] ;  /* 0x0000e100ff087b82 */ /* 0x000e220000000800 */
[----:B------:R-:W1:Y:S01]  /*00d0*/  LDCU.128 UR12, c[0x0][0x390] ;  /* 0x00007200ff0c77ac */ /* 0x000e620008000c00 */
[----:B------:R-:W-:Y:S02]  /*00e0*/  IMAD R4, R3, R0, R2 ;  /* 0x0000000003047224 */ /* 0x000fe400078e0202 */
[----:B------:R-:W-:Y:S01]  /*00f0*/  IMAD.WIDE.U32 R6, R18, 0x4, RZ ;  /* 0x0000000412067825 */ /* 0x000fe200078e00ff */
[----:B------:R-:W-:Y:S02]  /*0100*/  UMOV UR4, 0x400 ;  /* 0x0000040000047882 */ /* 0x000fe40000000000 */
[----:B------:R-:W-:Y:S01]  /*0110*/  UIADD3 UR6, UPT, UPT, UR4, 0x1000, URZ ;  /* 0x0000100004067890 */ /* 0x000fe2000fffe0ff */
[----:B------:R-:W2:Y:S01]  /*0120*/  S2UR UR7, SR_CgaCtaId ;  /* 0x00000000000779c3 */ /* 0x000ea20000008800 */
[----:B------:R-:W-:-:S04]  /*0130*/  IMAD.WIDE.U32 R4, R4, 0x4, RZ ;  /* 0x0000000404047825 */ /* 0x000fc800078e00ff */
[----:B------:R-:W-:-:S04]  /*0140*/  IMAD R9, R0, UR5, RZ ;  /* 0x0000000500097c24 */ /* 0x000fc8000f8e02ff */
[----:B------:R-:W-:-:S03]  /*0150*/  IMAD.WIDE R4, R9, 0x4, R4 ;  /* 0x0000000409047825 */ /* 0x000fc600078e0204 */
[----:B-1----:R-:W-:Y:S01]  /*0160*/  IADD3 R4, P0, PT, R4, UR12, RZ ;  /* 0x0000000c04047c10 */ /* 0x002fe2000ff1e0ff */
[----:B0-----:R-:W-:-:S03]  /*0170*/  IMAD R11, R3, R8, R2 ;  /* 0x00000008030b7224 */ /* 0x001fc600078e0202 */
[----:B------:R-:W-:Y:S01]  /*0180*/  IADD3.X R5, PT, PT, R5, UR13, RZ, P0, !PT ;  /* 0x0000000d05057c10 */ /* 0x000fe200087fe4ff */
[----:B------:R-:W-:Y:S01]  /*0190*/  IMAD.WIDE R6, R11, 0x4, R6 ;  /* 0x000000040b067825 */ /* 0x000fe200078e0206 */
[----:B------:R-:W-:Y:S01]  /*01a0*/  MOV R11, RZ ;  /* 0x000000ff000b7202 */ /* 0x000fe20000000f00 */
[----:B--2---:R-:W-:Y:S01]  /*01b0*/  ULEA UR4, UR7, UR4, 0x18 ;  /* 0x0000000407047291 */ /* 0x004fe2000f8ec0ff */
[----:B------:R-:W-:Y:S01]  /*01c0*/  IADD3 R20, P1, PT, R6, UR14, RZ ;  /* 0x0000000e06147c10 */ /* 0x000fe2000ff3e0ff */
[----:B------:R-:W-:Y:S01]  /*01d0*/  ULEA UR6, UR7, UR6, 0x18 ;  /* 0x0000000607067291 */ /* 0x000fe2000f8ec0ff */
[----:B------:R-:W-:Y:S02]  /*01e0*/  SHF.L.U32 R6, R8, 0x5, RZ ;  /* 0x0000000508067819 */ /* 0x000fe400000006ff */
[----:B------:R-:W-:Y:S02]  /*01f0*/  IADD3.X R21, PT, PT, R7, UR15, RZ, P1, !PT ;  /* 0x0000000f07157c10 */ /* 0x000fe40008ffe4ff */
[----:B------:R-:W-:Y:S01]  /*0200*/  LEA R19, R3, UR4, 0x7 ;  /* 0x0000000403137c11 */ /* 0x000fe2000f8e38ff */
[----:B------:R-:W-:Y:S01]  /*0210*/  UMOV UR4, URZ ;  /* 0x000000ff00047c82 */ /* 0x000fe20008000000 */
[----:B------:R-:W-:-:S02]  /*0220*/  LEA R16, R2, UR6, 0x2 ;  /* 0x0000000602107c11 */ /* 0x000fc4000f8e10ff */
[----:B------:R-:W-:Y:S02]  /*0230*/  LEA R17, R2, R19, 0x2 ;  /* 0x0000001302117211 */ /* 0x000fe400078e10ff */
[----:B------:R-:W-:-:S07]  /*0240*/  LEA R7, R3, R16, 0x7 ;  /* 0x0000001003077211 */ /* 0x000fce00078e38ff */
.L_x_1:
[----:B------:R0:W2:Y:S04]  /*0250*/  LDG.E R22, desc[UR8][R4.64] ;  /* 0x0000000804167981 */ /* 0x0000a8000c1e1900 */
[----:B------:R1:W3:Y:S01]  /*0260*/  LDG.E R26, desc[UR8][R20.64] ;  /* 0x00000008141a7981 */ /* 0x0002e2000c1e1900 */
[----:B------:R-:W-:Y:S01]  /*0270*/  UIADD3 UR4, UPT, UPT, UR4, 0x20, URZ ;  /* 0x0000002004047890 */ /* 0x000fe2000fffe0ff */
[----:B0-----:R-:W-:-:S05]  /*0280*/  IADD3 R4, P1, PT, R4, 0x80, RZ ;  /* 0x0000008004047810 */ /* 0x001fca0007f3e0ff */
[----:B------:R-:W-:Y:S01]  /*0290*/  ISETP.LE.AND P0, PT, R0, UR4, PT ;  /* 0x0000000400007c0c */ /* 0x000fe2000bf03270 */
[----:B-1----:R-:W-:Y:S01]  /*02a0*/  IMAD.WIDE R20, R6, 0x4, R20 ;  /* 0x0000000406147825 */ /* 0x002fe200078e0214 */
[----:B------:R-:W-:Y:S01]  /*02b0*/  IADD3.X R5, PT, PT, RZ, R5, RZ, P1, !PT ;  /* 0x00000005ff057210 */ /* 0x000fe20000ffe4ff */
[----:B--2---:R-:W-:Y:S04]  /*02c0*/  STS [R17], R22 ;  /* 0x0000001611007388 */ /* 0x004fe80000000800 */
[----:B---3--:R-:W-:Y:S01]  /*02d0*/  STS [R7], R26 ;  /* 0x0000001a07007388 */ /* 0x008fe20000000800 */
[----:B------:R-:W-:Y:S06]  /*02e0*/  BAR.SYNC.DEFER_BLOCKING 0x0 ;  /* 0x0000000000007b1d */ /* 0x000fec0000010000 */
[----:B------:R-:W-:Y:S04]  /*02f0*/  LDS R8, [R16] ;  /* 0x0000000010087984 */ /* 0x000fe80000000800 */
[----:B------:R-:W0:Y:S04]  /*0300*/  LDS.128 R12, [R19] ;  /* 0x00000000130c7984 */ /* 0x000e280000000c00 */
[----:B------:R-:W1:Y:S04]  /*0310*/  LDS R27, [R16+0x80] ;  /* 0x00008000101b7984 */ /* 0x000e680000000800 */
[----:B------:R-:W2:Y:S04]  /*0320*/  LDS R23, [R16+0x100] ;  /* 0x0001000010177984 */ /* 0x000ea80000000800 */
[----:B------:R-:W3:Y:S04]  /*0330*/  LDS R24, [R16+0x180] ;  /* 0x0001800010187984 */ /* 0x000ee80000000800 */
[----:B------:R-:W-:Y:S04]  /*0340*/  LDS R25, [R16+0x200] ;  /* 0x0002000010197984 */ /* 0x000fe80000000800 */
[----:B------:R-:W-:Y:S04]  /*0350*/  LDS R22, [R16+0x280] ;  /* 0x0002800010167984 */ /* 0x000fe80000000800 */
[----:B------:R-:W-:Y:S01]  /*0360*/  LDS R26, [R16+0xb80] ;  /* 0x000b8000101a7984 */ /* 0x000fe20000000800 */
[----:B0-----:R-:W-:-:S03]  /*0370*/  FFMA R12, R12, R8, R11 ;  /* 0x000000080c0c7223 */ /* 0x001fc6000000000b */
[----:B------:R-:W0:Y:S01]  /*0380*/  LDS.128 R8, [R19+0x10] ;  /* 0x0000100013087984 */ /* 0x000e220000000c00 */
[----:B-1----:R-:W-:-:S04]  /*0390*/  FFMA R12, R27, R13, R12 ;  /* 0x0000000d1b0c7223 */ /* 0x002fc8000000000c */
[----:B--2---:R-:W-:Y:S02]  /*03a0*/  FFMA R13, R23, R14, R12 ;  /* 0x0000000e170d7223 */ /* 0x004fe4000000000c */
[----:B------:R-:W1:Y:S02]  /*03b0*/  LDS R23, [R16+0x300] ;  /* 0x0003000010177984 */ /* 0x000e640000000800 */
[----:B---3--:R-:W-:Y:S02]  /*03c0*/  FFMA R13, R24, R15, R13 ;  /* 0x0000000f180d7223 */ /* 0x008fe4000000000d */
[----:B------:R-:W2:Y:S02]  /*03d0*/  LDS R24, [R16+0x380] ;  /* 0x0003800010187984 */ /* 0x000ea40000000800 */
[----:B0-----:R-:W-:Y:S02]  /*03e0*/  FFMA R27, R8, R25, R13 ;  /* 0x00000019081b7223 */ /* 0x001fe4000000000d */
[----:B------:R-:W-:Y:S02]  /*03f0*/  LDS R25, [R16+0x400] ;  /* 0x0004000010197984 */ /* 0x000fe40000000800 */
[----:B------:R-:W-:-:S02]  /*0400*/  FFMA R8, R22, R9, R27 ;  /* 0x0000000916087223 */ /* 0x000fc4000000001b */
[----:B------:R-:W0:Y:S02]  /*0410*/  LDS.128 R12, [R19+0x20] ;  /* 0x00002000130c7984 */ /* 0x000e240000000c00 */
[----:B-1----:R-:W-:Y:S02]  /*0420*/  FFMA R9, R23, R10, R8 ;  /* 0x0000000a17097223 */ /* 0x002fe40000000008 */
[----:B------:R-:W1:Y:S02]  /*0430*/  LDS R22, [R16+0x480] ;  /* 0x0004800010167984 */ /* 0x000e640000000800 */
[----:B--2---:R-:W-:Y:S02]  /*0440*/  FFMA R9, R24, R11, R9 ;  /* 0x0000000b18097223 */ /* 0x004fe40000000009 */
[----:B------:R-:W2:Y:S04]  /*0450*/  LDS R23, [R16+0x500] ;  /* 0x0005000010177984 */ /* 0x000ea80000000800 */
[----:B------:R-:W3:Y:S01]  /*0460*/  LDS R24, [R16+0x580] ;  /* 0x0005800010187984 */ /* 0x000ee20000000800 */
[----:B0-----:R-:W-:-:S03]  /*0470*/  FFMA R27, R12, R25, R9 ;  /* 0x000000190c1b7223 */ /* 0x001fc60000000009 */
[----:B------:R-:W-:Y:S01]  /*0480*/  LDS R25, [R16+0x600] ;  /* 0x0006000010197984 */ /* 0x000fe20000000800 */
[----:B-1----:R-:W-:-:S03]  /*0490*/  FFMA R12, R22, R13, R27 ;  /* 0x0000000d160c7223 */ /* 0x002fc6000000001b */
[----:B------:R-:W0:Y:S01]  /*04a0*/  LDS.128 R8, [R19+0x30] ;  /* 0x0000300013087984 */ /* 0x000e220000000c00 */
[----:B--2---:R-:W-:-:S03]  /*04b0*/  FFMA R13, R23, R14, R12 ;  /* 0x0000000e170d7223 */ /* 0x004fc6000000000c */
[----:B------:R-:W1:Y:S01]  /*04c0*/  LDS R22, [R16+0x680] ;  /* 0x0006800010167984 */ /* 0x000e620000000800 */
[----:B---3--:R-:W-:-:S03]  /*04d0*/  FFMA R13, R24, R15, R13 ;  /* 0x0000000f180d7223 */ /* 0x008fc6000000000d */
        /* <DEDUP_REMOVED lines=19> */
[----:B------:R-:W-:Y:S01]  /*0610*/  LDS R24, [R16+0xc80] ;  /* 0x000c800010187984 */ /* 0x000fe20000000800 */
[----:B0-----:R-:W-:-:S03]  /*0620*/  FFMA R27, R8, R25, R13 ;  /* 0x00000019081b7223 */ /* 0x001fc6000000000d */
[----:B------:R-:W-:Y:S01]  /*0630*/  LDS R25, [R16+0xc00] ;  /* 0x000c000010197984 */ /* 0x000fe20000000800 */
[----:B-1----:R-:W-:-:S03]  /*0640*/  FFMA R22, R22, R9, R27 ;  /* 0x0000000916167223 */ /* 0x002fc6000000001b */
[----:B------:R-:W0:Y:S01]  /*0650*/  LDS.128 R12, [R19+0x60] ;  /* 0x00006000130c7984 */ /* 0x000e220000000c00 */
[----:B--2---:R-:W-:-:S03]  /*0660*/  FFMA R9, R23, R10, R22 ;  /* 0x0000000a17097223 */ /* 0x004fc60000000016 */
[----:B------:R-:W1:Y:S01]  /*0670*/  LDS R23, [R16+0xd00] ;  /* 0x000d000010177984 */ /* 0x000e620000000800 */
[----:B------:R-:W-:-:S03]  /*0680*/  FFMA R9, R26, R11, R9 ;  /* 0x0000000b1a097223 */ /* 0x000fc60000000009 */
[----:B------:R-:W2:Y:S01]  /*0690*/  LDS R22, [R16+0xd80] ;  /* 0x000d800010167984 */ /* 0x000ea20000000800 */
[----:B0-----:R-:W-:-:S03]  /*06a0*/  FFMA R27, R12, R25, R9 ;  /* 0x000000190c1b7223 */ /* 0x001fc60000000009 */
[----:B------:R-:W-:Y:S01]  /*06b0*/  LDS R25, [R16+0xe00] ;  /* 0x000e000010197984 */ /* 0x000fe20000000800 */
[----:B------:R-:W-:-:S03]  /*06c0*/  FFMA R24, R24, R13, R27 ;  /* 0x0000000d18187223 */ /* 0x000fc6000000001b */
[----:B------:R-:W0:Y:S01]  /*06d0*/  LDS.128 R8, [R19+0x70] ;  /* 0x0000700013087984 */ /* 0x000e220000000c00 */
[----:B-1----:R-:W-:-:S03]  /*06e0*/  FFMA R23, R23, R14, R24 ;  /* 0x0000000e17177223 */ /* 0x002fc60000000018 */
[----:B------:R-:W1:Y:S01]  /*06f0*/  LDS R27, [R16+0xe80] ;  /* 0x000e8000101b7984 */ /* 0x000e620000000800 */
[----:B--2---:R-:W-:-:S03]  /*0700*/  FFMA R15, R22, R15, R23 ;  /* 0x0000000f160f7223 */ /* 0x004fc60000000017 */
[----:B------:R-:W2:Y:S04]  /*0710*/  LDS R13, [R16+0xf00] ;  /* 0x000f0000100d7984 */ /* 0x000ea80000000800 */
[----:B------:R-:W3:Y:S01]  /*0720*/  LDS R12, [R16+0xf80] ;  /* 0x000f8000100c7984 */ /* 0x000ee20000000800 */
[----:B0-----:R-:W-:-:S04]  /*0730*/  FFMA R8, R8, R25, R15 ;  /* 0x0000001908087223 */ /* 0x001fc8000000000f */
[----:B-1----:R-:W-:-:S04]  /*0740*/  FFMA R8, R27, R9, R8 ;  /* 0x000000091b087223 */ /* 0x002fc80000000008 */
[----:B--2---:R-:W-:-:S04]  /*0750*/  FFMA R13, R13, R10, R8 ;  /* 0x0000000a0d0d7223 */ /* 0x004fc80000000008 */
[----:B---3--:R-:W-:Y:S01]  /*0760*/  FFMA R11, R12, R11, R13 ;  /* 0x0000000b0c0b7223 */ /* 0x008fe2000000000d */
[----:B------:R-:W-:Y:S06]  /*0770*/  BAR.SYNC.DEFER_BLOCKING 0x0 ;  /* 0x0000000000007b1d */ /* 0x000fec0000010000 */
[----:B------:R-:W-:Y:S05]  /*0780*/  @!P0 BRA `(.L_x_1) ;  /* 0xfffffff800b08947 */ /* 0x000fea000383ffff */
.L_x_0:
[----:B------:R-:W0:Y:S01]  /*0790*/  LDC R5, c[0x0][0x384] ;  /* 0x0000e100ff057b82 */ /* 0x000e220000000800 */
[----:B------:R-:W1:Y:S01]  /*07a0*/  LDCU.64 UR6, c[0x0][0x3a8] ;  /* 0x00007500ff0677ac */ /* 0x000e620008000a00 */
[----:B------:R-:W2:Y:S01]  /*07b0*/  LDCU UR4, c[0x0][0x3a0] ;  /* 0x00007400ff0477ac */ /* 0x000ea20008000800 */
[----:B0-----:R-:W-:Y:S02]  /*07c0*/  IMAD R7, R3, R5, R2 ;  /* 0x0000000503077224 */ /* 0x001fe400078e0202 */
[----:B------:R-:W-:Y:S01]  /*07d0*/  IMAD R18, R5, UR5, R18 ;  /* 0x0000000505127c24 */ /* 0x000fe2000f8e0212 */
[----:B------:R-:W0:Y:S02]  /*07e0*/  LDCU UR5, c[0x0][0x38c] ;  /* 0x00007180ff0577ac */ /* 0x000e240008000800 */
[----:B------:R-:W-:Y:S02]  /*07f0*/  SHF.R.S32.HI R3, RZ, 0x1f, R7 ;  /* 0x0000001fff037819 */ /* 0x000fe40000011407 */
[----:B------:R-:W-:-:S04]  /*0800*/  IADD3 R0, P0, PT, R7, R18, RZ ;  /* 0x0000001207007210 */ /* 0x000fc80007f1e0ff */
[----:B------:R-:W-:Y:S02]  /*0810*/  LEA.HI.X.SX32 R3, R18, R3, 0x1, P0 ;  /* 0x0000000312037211 */ /* 0x000fe400000f0eff */
[----:B-1----:R-:W-:-:S04]  /*0820*/  LEA R2, P0, R0, UR6, 0x2 ;  /* 0x0000000600027c11 */ /* 0x002fc8000f8010ff */
[----:B------:R-:W-:-:S05]  /*0830*/  LEA.HI.X R3, R0, UR7, R3, 0x2, P0 ;  /* 0x0000000700037c11 */ /* 0x000fca00080f1403 */
[----:B------:R-:W2:Y:S02]  /*0840*/  LDG.E R0, desc[UR8][R2.64] ;  /* 0x0000000802007981 */ /* 0x000ea4000c1e1900 */
[----:B--2---:R-:W-:-:S04]  /*0850*/  FMUL R0, R0, UR4 ;  /* 0x0000000400007c20 */ /* 0x004fc80008400000 */
[----:B0-----:R-:W-:-:S05]  /*0860*/  FFMA R11, R11, UR5, R0 ;  /* 0x000000050b0b7c23 */ /* 0x001fca0008000000 */
[----:B------:R-:W-:Y:S01]  /*0870*/  STG.E desc[UR8][R2.64], R11 ;  /* 0x0000000b02007986 */ /* 0x000fe2000c101908 */
[----:B------:R-:W-:Y:S05]  /*0880*/  EXIT ;  /* 0x000000000000794d */ /* 0x000fea0003800000 */
.L_x_2:
[----:B------:R-:W-:-:S00]  /*0890*/  BRA `(.L_x_2) ;  /* 0xfffffffc00fc7947 */ /* 0x000fc0000383ffff */
[----:B------:R-:W-:-:S00]  /*08a0*/  NOP ;  /* 0x0000000000007918 */ /* 0x000fc00000000000 */
        /* <DEDUP_REMOVED lines=13> */
.L_x_3:


//--------------------- .nv.shared._Z10mysgemm_v2iiifPfS_fS_ --------------------------
	.section	.nv.shared._Z10mysgemm_v2iiifPfS_fS_,"aw",@nobits
	.sectionflags	@""
	.align	4
.nv.shared._Z10mysgemm_v2iiifPfS_fS_:
	.zero		9216


//--------------------- .nv.shared.reserved.0     --------------------------
	.section	.nv.shared.reserved.0,"aw",@nobits
	.weak		__nv_reservedSMEM_offset_0_alias
	.size		__nv_reservedSMEM_offset_0_alias, 0, 64
	.other		__nv_reservedSMEM_offset_0_alias,@"STO_CUDA_RESERVED_SHARED STV_DEFAULT"
__nv_reservedSMEM_offset_0_alias:
	.zero		0
	.zero		64


//--------------------- .nv.constant0._Z10mysgemm_v2iiifPfS_fS_ --------------------------
	.section	.nv.constant0._Z10mysgemm_v2iiifPfS_fS_,"a",@progbits
	.sectionflags	@""
	.align	4
.nv.constant0._Z10mysgemm_v2iiifPfS_fS_:
	.zero		944


//--------------------- SYMBOLS --------------------------

	.type		.nv.reservedSmem.offset0,@object
	.size		.nv.reservedSmem.offset0,0x4
	.type		.nv.reservedSmem.cap,@object
	.size		.nv.reservedSmem.cap,0x4
